//
// Generated by NVIDIA NVVM Compiler
//
// Compiler Build ID: CL-36424714
// Cuda compilation tools, release 13.0, V13.0.88
// Based on NVVM 20.0.0
//

.version 9.0
.target sm_100
.address_size 64

	// .globl	_Z12helloFromGPUv
.extern .func  (.param .b32 func_retval0) vprintf
(
	.param .b64 vprintf_param_0,
	.param .b64 vprintf_param_1
)
;
.global .align 1 .b8 $str[26] = {104, 101, 108, 108, 111, 32, 119, 111, 114, 108, 100, 32, 102, 114, 111, 109, 32, 71, 80, 85, 45, 37, 100, 33, 10};

.visible .entry _Z12helloFromGPUv()
{
	.local .align 8 .b8 	__local_depot0[8];
	.reg .b64 	%SP;
	.reg .b64 	%SPL;
	.reg .b32 	%r<4>;
	.reg .b64 	%rd<5>;

	mov.u64 	%SPL, __local_depot0;
	cvta.local.u64 	%SP, %SPL;
	add.u64 	%rd1, %SP, 0;
	add.u64 	%rd2, %SPL, 0;
	mov.u32 	%r1, %tid.x;
	st.local.u32 	[%rd2], %r1;
	mov.u64 	%rd3, $str;
	cvta.global.u64 	%rd4, %rd3;
	{ // callseq 0, 0
	.param .b64 param0;
	st.param.b64 	[param0], %rd4;
	.param .b64 param1;
	st.param.b64 	[param1], %rd1;
	.param .b32 retval0;
	call.uni (retval0), 
	vprintf, 
	(
	param0, 
	param1
	);
	ld.param.b32 	%r2, [retval0];
	} // callseq 0
	ret;

}


// ===== COMPILED SASS (sm_100) =====

	.target	sm_100

	.elftype	@"ET_EXEC"


//--------------------- .note.nv.tkinfo           --------------------------
	.section	.note.nv.tkinfo,"",@"SHT_NOTE"
	.sectionflags	@"SHF_NOTE_NV_TKINFO"
	.tkinfo
        /*0018*/ 	.word	0x00000002
        /*0030*/ 	.string	""
        /*0030*/ 	.string	"ptxas"
        /*0030*/ 	.string	"Cuda compilation tools, release 13.0, V13.0.88"
        /*0030*/ 	.string	"Build cuda_13.0.r13.0/compiler.36424714_0"
        /*0030*/ 	.string	"-arch sm_100 -m 64 "



//--------------------- .note.nv.cuinfo           --------------------------
	.section	.note.nv.cuinfo,"",@"SHT_NOTE"
	.sectionflags	@"SHF_NOTE_NV_CUINFO"
        /*0018*/ 	.short	0x0002
        /*001a*/ 	.short	0x0064
        /*001c*/ 	.short	0x0082
	.zero		2


//--------------------- .nv.info                  --------------------------
	.section	.nv.info,"",@"SHT_CUDA_INFO"
	.align	4


	//----- nvinfo : EIATTR_REGCOUNT
	.align		4
        /*0000*/ 	.byte	0x04, 0x2f
        /*0002*/ 	.short	(.L_2 - .L_1)
	.align		4
.L_1:
        /*0004*/ 	.word	index@(_Z12helloFromGPUv)
        /*0008*/ 	.word	0x00000018


	//----- nvinfo : EIATTR_FRAME_SIZE
	.align		4
.L_2:
        /*000c*/ 	.byte	0x04, 0x11
        /*000e*/ 	.short	(.L_4 - .L_3)
	.align		4
.L_3:
        /*0010*/ 	.word	index@(_Z12helloFromGPUv)
        /*0014*/ 	.word	0x00000008


	//----- nvinfo : EIATTR_MIN_STACK_SIZE
	.align		4
.L_4:
        /*0018*/ 	.byte	0x04, 0x12
        /*001a*/ 	.short	(.L_6 - .L_5)
	.align		4
.L_5:
        /*001c*/ 	.word	index@(_Z12helloFromGPUv)
        /*0020*/ 	.word	0x00000008
.L_6:


//--------------------- .nv.compat                --------------------------
	.section	.nv.compat,"",@"SHT_CUDA_COMPAT_INFO"
	.align	4
        /*0000*/ 	.byte	0x02, 0x09, 0x00, 0x00, 0x02, 0x02, 0x01, 0x00, 0x02, 0x05, 0x05, 0x00, 0x03, 0x07, 0x01, 0x01
        /*0010*/ 	.byte	0x02, 0x03, 0x00, 0x00, 0x02, 0x06, 0x01, 0x00, 0x04, 0x0b, 0x08, 0x00, 0x09, 0x00, 0x00, 0x00
        /*0020*/ 	.byte	0x00, 0x00, 0x00, 0x00


//--------------------- .nv.info._Z12helloFromGPUv --------------------------
	.section	.nv.info._Z12helloFromGPUv,"",@"SHT_CUDA_INFO"
	.sectionflags	@""
	.align	4


	//----- nvinfo : EIATTR_CUDA_API_VERSION
	.align		4
        /*0000*/ 	.byte	0x04, 0x37
        /*0002*/ 	.short	(.L_8 - .L_7)
.L_7:
        /*0004*/ 	.word	0x00000082


	//----- nvinfo : EIATTR_SPARSE_MMA_MASK
	.align		4
.L_8:
        /*0008*/ 	.byte	0x03, 0x50
        /*000a*/ 	.short	0x0000


	//----- nvinfo : EIATTR_MAXREG_COUNT
	.align		4
        /*000c*/ 	.byte	0x03, 0x1b
        /*000e*/ 	.short	0x00ff


	//----- nvinfo : EIATTR_EXTERNS
	.align		4
        /*0010*/ 	.byte	0x04, 0x0f
        /*0012*/ 	.short	(.L_10 - .L_9)


	//   ....[0]....
	.align		4
.L_9:
        /*0014*/ 	.word	index@(vprintf)


	//----- nvinfo : EIATTR_MERCURY_ISA_VERSION
	.align		4
.L_10:
        /*0018*/ 	.byte	0x03, 0x5f
        /*001a*/ 	.short	0x0101


	//----- nvinfo : EIATTR_VRC_CTA_INIT_COUNT
	.align		4
        /*001c*/ 	.byte	0x02, 0x4a
	.zero		1
	.zero		1


	//----- nvinfo : EIATTR_SYSCALL_OFFSETS
	.align		4
        /*0020*/ 	.byte	0x04, 0x46
        /*0022*/ 	.short	(.L_12 - .L_11)


	//   ....[0]....
.L_11:
        /*0024*/ 	.word	0x000000e0


	//----- nvinfo : EIATTR_EXIT_INSTR_OFFSETS
	.align		4
.L_12:
        /*0028*/ 	.byte	0x04, 0x1c
        /*002a*/ 	.short	(.L_14 - .L_13)


	//   ....[0]....
.L_13:
        /*002c*/ 	.word	0x000000f0


	//----- nvinfo : EIATTR_SW_WAR
	.align		4
.L_14:
        /*0030*/ 	.byte	0x04, 0x36
        /*0032*/ 	.short	(.L_16 - .L_15)
.L_15:
        /*0034*/ 	.word	0x00000008
.L_16:


//--------------------- .nv.callgraph             --------------------------
	.section	.nv.callgraph,"",@"SHT_CUDA_CALLGRAPH"
	.align	4
	.sectionentsize	8
	.align		4
        /*0000*/ 	.word	0x00000000
	.align		4
        /*0004*/ 	.word	0xffffffff
	.align		4
        /*0008*/ 	.word	index@(_Z12helloFromGPUv)
	.align		4
        /*000c*/ 	.word	index@(vprintf)
	.align		4
        /*0010*/ 	.word	0x00000000
	.align		4
        /*0014*/ 	.word	0xfffffffe
	.align		4
        /*0018*/ 	.word	0x00000000
	.align		4
        /*001c*/ 	.word	0xfffffffd
	.align		4
        /*0020*/ 	.word	0x00000000
	.align		4
        /*0024*/ 	.word	0xfffffffc


//--------------------- .nv.constant4             --------------------------
	.section	.nv.constant4,"a",@progbits
	.align	8
	.align		8
.nv.constant4:
        /*0000*/ 	.dword	vprintf
	.align		8
        /*0008*/ 	.dword	$str


//--------------------- .text._Z12helloFromGPUv   --------------------------
	.section	.text._Z12helloFromGPUv,"ax",@progbits
	.align	128
        .global         _Z12helloFromGPUv
        .type           _Z12helloFromGPUv,@function
        .size           _Z12helloFromGPUv,(.L_x_2 - _Z12helloFromGPUv)
        .other          _Z12helloFromGPUv,@"STO_CUDA_ENTRY STV_DEFAULT"
_Z12helloFromGPUv:
.text._Z12helloFromGPUv:
[----:B------:R-:W0:Y:S01]  /*0000*/  LDC R1, c[0x0][0x37c] ;  /* 0x0000df00ff017b82 */ /* 0x000e220000000800 */
[----:B------:R-:W1:Y:S01]  /*0010*/  S2R R8, SR_TID.X ;  /* 0x0000000000087919 */ /* 0x000e620000002100 */
[----:B0-----:R-:W-:Y:S01]  /*0020*/  VIADD R1, R1, 0xfffffff8 ;  /* 0xfffffff801017836 */ /* 0x001fe20000000000 */
[----:B------:R-:W-:Y:S01]  /*0030*/  MOV R0, 0x0 ;  /* 0x0000000000007802 */ /* 0x000fe20000000f00 */
[----:B------:R-:W0:Y:S04]  /*0040*/  LDCU UR4, c[0x0][0x2f8] ;  /* 0x00005f00ff0477ac */ /* 0x000e280008000800 */
[----:B------:R2:W3:Y:S01]  /*0050*/  LDC.64 R2, c[0x4][R0] ;  /* 0x0100000000027b82 */ /* 0x0004e20000000a00 */
[----:B------:R-:W4:Y:S01]  /*0060*/  LDCU.64 UR6, c[0x4][0x8] ;  /* 0x01000100ff0677ac */ /* 0x000f220008000a00 */
[----:B------:R-:W5:Y:S01]  /*0070*/  LDCU UR5, c[0x0][0x2fc] ;  /* 0x00005f80ff0577ac */ /* 0x000f620008000800 */
[----:B0-----:R-:W-:Y:S01]  /*0080*/  IADD3 R6, P0, PT, R1, UR4, RZ ;  /* 0x0000000401067c10 */ /* 0x001fe2000ff1e0ff */
[----:B----4-:R-:W-:Y:S01]  /*0090*/  IMAD.U32 R4, RZ, RZ, UR6 ;  /* 0x00000006ff047e24 */ /* 0x010fe2000f8e00ff */
[----:B------:R-:W-:-:S03]  /*00a0*/  MOV R5, UR7 ;  /* 0x0000000700057c02 */ /* 0x000fc60008000f00 */
[----:B-----5:R-:W-:Y:S01]  /*00b0*/  IMAD.X R7, RZ, RZ, UR5, P0 ;  /* 0x00000005ff077e24 */ /* 0x020fe200080e06ff */
[----:B-1----:R2:W-:Y:S07]  /*00c0*/  STL [R1], R8 ;  /* 0x0000000801007387 */ /* 0x0025ee0000100800 */
[----:B------:R-:W-:-:S07]  /*00d0*/  LEPC R20, `(.L_x_0) ;  /* 0x000000001014794e */ /* 0x000fce0000000000 */
[----:B--23--:R-:W-:Y:S05]  /*00e0*/  CALL.ABS.NOINC R2 ;  /* 0x0000000002007343 */ /* 0x00cfea0003c00000 */
.L_x_0:
[----:B------:R-:W-:Y:S05]  /*00f0*/  EXIT ;  /* 0x000000000000794d */ /* 0x000fea0003800000 */
.L_x_1:
[----:B------:R-:W-:-:S00]  /*0100*/  BRA `(.L_x_1) ;  /* 0xfffffffc00fc7947 */ /* 0x000fc0000383ffff */
[----:B------:R-:W-:-:S00]  /*0110*/  NOP ;  /* 0x0000000000007918 */ /* 0x000fc00000000000 */
        /* <DEDUP_REMOVED lines=14> */
.L_x_2:


//--------------------- .nv.global.init           --------------------------
	.section	.nv.global.init,"aw",@progbits
.nv.global.init:
	.type		$str,@object
	.size		$str,(.L_0 - $str)
$str:
        /*0000*/ 	.byte	0x68, 0x65, 0x6c, 0x6c, 0x6f, 0x20, 0x77, 0x6f, 0x72, 0x6c, 0x64, 0x20, 0x66, 0x72, 0x6f, 0x6d
        /*0010*/ 	.byte	0x20, 0x47, 0x50, 0x55, 0x2d, 0x25, 0x64, 0x21, 0x0a, 0x00
.L_0:


//--------------------- .nv.shared.reserved.0     --------------------------
	.section	.nv.shared.reserved.0,"aw",@nobits
	.weak		__nv_reservedSMEM_offset_0_alias
	.size		__nv_reservedSMEM_offset_0_alias, 0, 64
	.other		__nv_reservedSMEM_offset_0_alias,@"STO_CUDA_RESERVED_SHARED STV_DEFAULT"
__nv_reservedSMEM_offset_0_alias:
	.zero		0
	.zero		64


//--------------------- .nv.constant0._Z12helloFromGPUv --------------------------
	.section	.nv.constant0._Z12helloFromGPUv,"a",@progbits
	.sectionflags	@""
	.align	4
.nv.constant0._Z12helloFromGPUv:
	.zero		896


//--------------------- SYMBOLS --------------------------

	.type		.nv.reservedSmem.offset0,@object
	.size		.nv.reservedSmem.offset0,0x4
	.type		vprintf,@function
